//
// Generated by NVIDIA NVVM Compiler
//
// Compiler Build ID: CL-36424714
// Cuda compilation tools, release 13.0, V13.0.88
// Based on NVVM 20.0.0
//

.version 9.0
.target sm_100
.address_size 64

	// .globl	_Z19prime_number_kernelPii
.extern .shared .align 16 .b8 sdata[];

.visible .entry _Z19prime_number_kernelPii(
	.param .u64 .ptr .align 1 _Z19prime_number_kernelPii_param_0,
	.param .u32 _Z19prime_number_kernelPii_param_1
)
{
	.reg .pred 	%p<9>;
	.reg .b32 	%r<32>;
	.reg .b64 	%rd<5>;

	ld.param.u64 	%rd1, [_Z19prime_number_kernelPii_param_0];
	ld.param.u32 	%r12, [_Z19prime_number_kernelPii_param_1];
	mov.u32 	%r1, %tid.x;
	mov.u32 	%r2, %ctaid.x;
	mov.u32 	%r31, %ntid.x;
	mad.lo.s32 	%r13, %r2, %r31, %r1;
	add.s32 	%r4, %r13, 2;
	setp.gt.s32 	%p1, %r4, %r12;
	shl.b32 	%r14, %r1, 2;
	mov.u32 	%r15, sdata;
	add.s32 	%r5, %r15, %r14;
	@%p1 bra 	$L__BB0_12;
	mov.b32 	%r16, 1;
	st.shared.u32 	[%r5], %r16;
	setp.lt.s32 	%p2, %r4, 4;
	@%p2 bra 	$L__BB0_5;
	mov.b32 	%r30, 2;
	mov.b32 	%r29, 1;
$L__BB0_3:
	rem.u32 	%r19, %r4, %r30;
	setp.eq.s32 	%p3, %r19, 0;
	selp.b32 	%r29, 0, %r29, %p3;
	add.s32 	%r9, %r30, 1;
	mad.lo.s32 	%r20, %r30, %r30, %r30;
	add.s32 	%r21, %r20, %r9;
	setp.gt.s32 	%p4, %r21, %r4;
	mov.u32 	%r30, %r9;
	@%p4 bra 	$L__BB0_4;
	bra.uni 	$L__BB0_3;
$L__BB0_4:
	st.shared.u32 	[%r5], %r29;
$L__BB0_5:
	bar.sync 	0;
	setp.lt.u32 	%p5, %r31, 2;
	@%p5 bra 	$L__BB0_9;
$L__BB0_6:
	shr.u32 	%r11, %r31, 1;
	setp.ge.u32 	%p6, %r1, %r11;
	@%p6 bra 	$L__BB0_8;
	ld.shared.u32 	%r23, [%r5];
	shl.b32 	%r24, %r11, 2;
	add.s32 	%r25, %r5, %r24;
	ld.shared.u32 	%r26, [%r25];
	add.s32 	%r27, %r26, %r23;
	st.shared.u32 	[%r5], %r27;
$L__BB0_8:
	bar.sync 	0;
	setp.gt.u32 	%p7, %r31, 3;
	mov.u32 	%r31, %r11;
	@%p7 bra 	$L__BB0_6;
$L__BB0_9:
	setp.ne.s32 	%p8, %r1, 0;
	@%p8 bra 	$L__BB0_11;
	ld.shared.u32 	%r28, [sdata];
	cvta.to.global.u64 	%rd2, %rd1;
	mul.wide.u32 	%rd3, %r2, 4;
	add.s64 	%rd4, %rd2, %rd3;
	st.global.u32 	[%rd4], %r28;
$L__BB0_11:
	ret;
$L__BB0_12:
	mov.b32 	%r22, 0;
	st.shared.u32 	[%r5], %r22;
	bra.uni 	$L__BB0_5;

}


// ===== COMPILED SASS (sm_100) =====

	.target	sm_100

	.elftype	@"ET_EXEC"


//--------------------- .note.nv.tkinfo           --------------------------
	.section	.note.nv.tkinfo,"",@"SHT_NOTE"
	.sectionflags	@"SHF_NOTE_NV_TKINFO"
	.tkinfo
        /*0018*/ 	.word	0x00000002
        /*0030*/ 	.string	""
        /*0030*/ 	.string	"ptxas"
        /*0030*/ 	.string	"Cuda compilation tools, release 13.0, V13.0.88"
        /*0030*/ 	.string	"Build cuda_13.0.r13.0/compiler.36424714_0"
        /*0030*/ 	.string	"-arch sm_100 -m 64 "



//--------------------- .note.nv.cuinfo           --------------------------
	.section	.note.nv.cuinfo,"",@"SHT_NOTE"
	.sectionflags	@"SHF_NOTE_NV_CUINFO"
        /*0018*/ 	.short	0x0002
        /*001a*/ 	.short	0x0064
        /*001c*/ 	.short	0x0082
	.zero		2


//--------------------- .nv.info                  --------------------------
	.section	.nv.info,"",@"SHT_CUDA_INFO"
	.align	4


	//----- nvinfo : EIATTR_REGCOUNT
	.align		4
        /*0000*/ 	.byte	0x04, 0x2f
        /*0002*/ 	.short	(.L_1 - .L_0)
	.align		4
.L_0:
        /*0004*/ 	.word	index@(_Z19prime_number_kernelPii)
        /*0008*/ 	.word	0x00000010


	//----- nvinfo : EIATTR_FRAME_SIZE
	.align		4
.L_1:
        /*000c*/ 	.byte	0x04, 0x11
        /*000e*/ 	.short	(.L_3 - .L_2)
	.align		4
.L_2:
        /*0010*/ 	.word	index@(_Z19prime_number_kernelPii)
        /*0014*/ 	.word	0x00000000


	//----- nvinfo : EIATTR_MIN_STACK_SIZE
	.align		4
.L_3:
        /*0018*/ 	.byte	0x04, 0x12
        /*001a*/ 	.short	(.L_5 - .L_4)
	.align		4
.L_4:
        /*001c*/ 	.word	index@(_Z19prime_number_kernelPii)
        /*0020*/ 	.word	0x00000000
.L_5:


//--------------------- .nv.compat                --------------------------
	.section	.nv.compat,"",@"SHT_CUDA_COMPAT_INFO"
	.align	4
        /*0000*/ 	.byte	0x02, 0x09, 0x00, 0x00, 0x02, 0x02, 0x01, 0x00, 0x02, 0x05, 0x05, 0x00, 0x03, 0x07, 0x01, 0x01
        /*0010*/ 	.byte	0x02, 0x03, 0x00, 0x00, 0x02, 0x06, 0x01, 0x00, 0x04, 0x0b, 0x08, 0x00, 0x09, 0x00, 0x00, 0x00
        /*0020*/ 	.byte	0x00, 0x00, 0x00, 0x00


//--------------------- .nv.info._Z19prime_number_kernelPii --------------------------
	.section	.nv.info._Z19prime_number_kernelPii,"",@"SHT_CUDA_INFO"
	.sectionflags	@""
	.align	4


	//----- nvinfo : EIATTR_CUDA_API_VERSION
	.align		4
        /*0000*/ 	.byte	0x04, 0x37
        /*0002*/ 	.short	(.L_7 - .L_6)
.L_6:
        /*0004*/ 	.word	0x00000082


	//----- nvinfo : EIATTR_KPARAM_INFO
	.align		4
.L_7:
        /*0008*/ 	.byte	0x04, 0x17
        /*000a*/ 	.short	(.L_9 - .L_8)
.L_8:
        /*000c*/ 	.word	0x00000000
        /*0010*/ 	.short	0x0001
        /*0012*/ 	.short	0x0008
        /*0014*/ 	.byte	0x00, 0xf0, 0x11, 0x00


	//----- nvinfo : EIATTR_KPARAM_INFO
	.align		4
.L_9:
        /*0018*/ 	.byte	0x04, 0x17
        /*001a*/ 	.short	(.L_11 - .L_10)
.L_10:
        /*001c*/ 	.word	0x00000000
        /*0020*/ 	.short	0x0000
        /*0022*/ 	.short	0x0000
        /*0024*/ 	.byte	0x00, 0xf5, 0x21, 0x00


	//----- nvinfo : EIATTR_SPARSE_MMA_MASK
	.align		4
.L_11:
        /*0028*/ 	.byte	0x03, 0x50
        /*002a*/ 	.short	0x0000


	//----- nvinfo : EIATTR_MAXREG_COUNT
	.align		4
        /*002c*/ 	.byte	0x03, 0x1b
        /*002e*/ 	.short	0x00ff


	//----- nvinfo : EIATTR_NUM_BARRIERS
	.align		4
        /*0030*/ 	.byte	0x02, 0x4c
        /*0032*/ 	.byte	0x01
	.zero		1


	//----- nvinfo : EIATTR_MERCURY_ISA_VERSION
	.align		4
        /*0034*/ 	.byte	0x03, 0x5f
        /*0036*/ 	.short	0x0101


	//----- nvinfo : EIATTR_VRC_CTA_INIT_COUNT
	.align		4
        /*0038*/ 	.byte	0x02, 0x4a
	.zero		1
	.zero		1


	//----- nvinfo : EIATTR_EXIT_INSTR_OFFSETS
	.align		4
        /*003c*/ 	.byte	0x04, 0x1c
        /*003e*/ 	.short	(.L_13 - .L_12)


	//   ....[0]....
.L_12:
        /*0040*/ 	.word	0x00000420


	//   ....[1]....
        /*0044*/ 	.word	0x000004b0


	//----- nvinfo : EIATTR_CRS_STACK_SIZE
	.align		4
.L_13:
        /*0048*/ 	.byte	0x04, 0x1e
        /*004a*/ 	.short	(.L_15 - .L_14)
.L_14:
        /*004c*/ 	.word	0x00000000


	//----- nvinfo : EIATTR_CBANK_PARAM_SIZE
	.align		4
.L_15:
        /*0050*/ 	.byte	0x03, 0x19
        /*0052*/ 	.short	0x000c


	//----- nvinfo : EIATTR_PARAM_CBANK
	.align		4
        /*0054*/ 	.byte	0x04, 0x0a
        /*0056*/ 	.short	(.L_17 - .L_16)
	.align		4
.L_16:
        /*0058*/ 	.word	index@(.nv.constant0._Z19prime_number_kernelPii)
        /*005c*/ 	.short	0x0380
        /*005e*/ 	.short	0x000c


	//----- nvinfo : EIATTR_SW_WAR
	.align		4
.L_17:
        /*0060*/ 	.byte	0x04, 0x36
        /*0062*/ 	.short	(.L_19 - .L_18)
.L_18:
        /*0064*/ 	.word	0x00000008
.L_19:


//--------------------- .nv.callgraph             --------------------------
	.section	.nv.callgraph,"",@"SHT_CUDA_CALLGRAPH"
	.align	4
	.sectionentsize	8
	.align		4
        /*0000*/ 	.word	0x00000000
	.align		4
        /*0004*/ 	.word	0xffffffff
	.align		4
        /*0008*/ 	.word	0x00000000
	.align		4
        /*000c*/ 	.word	0xfffffffe
	.align		4
        /*0010*/ 	.word	0x00000000
	.align		4
        /*0014*/ 	.word	0xfffffffd
	.align		4
        /*0018*/ 	.word	0x00000000
	.align		4
        /*001c*/ 	.word	0xfffffffc


//--------------------- .text._Z19prime_number_kernelPii --------------------------
	.section	.text._Z19prime_number_kernelPii,"ax",@progbits
	.align	128
        .global         _Z19prime_number_kernelPii
        .type           _Z19prime_number_kernelPii,@function
        .size           _Z19prime_number_kernelPii,(.L_x_7 - _Z19prime_number_kernelPii)
        .other          _Z19prime_number_kernelPii,@"STO_CUDA_ENTRY STV_DEFAULT"
_Z19prime_number_kernelPii:
.text._Z19prime_number_kernelPii:
[----:B------:R-:W-:Y:S01]  /*0000*/  LDC R1, c[0x0][0x37c] ;  /* 0x0000df00ff017b82 */ /* 0x000fe20000000800 */
[----:B------:R-:W0:Y:S01]  /*0010*/  S2R R11, SR_TID.X ;  /* 0x00000000000b7919 */ /* 0x000e220000002100 */
[----:B------:R-:W1:Y:S06]  /*0020*/  LDCU UR6, c[0x0][0x360] ;  /* 0x00006c00ff0677ac */ /* 0x000e6c0008000800 */
[----:B------:R-:W2:Y:S01]  /*0030*/  S2UR UR5, SR_CgaCtaId ;  /* 0x00000000000579c3 */ /* 0x000ea20000008800 */
[----:B------:R-:W-:Y:S01]  /*0040*/  BSSY.RECONVERGENT B0, `(.L_x_0) ;  /* 0x000002e000007945 */ /* 0x000fe20003800200 */
[----:B------:R-:W3:Y:S01]  /*0050*/  S2R R0, SR_CTAID.X ;  /* 0x0000000000007919 */ /* 0x000ee20000002500 */
[----:B------:R-:W4:Y:S01]  /*0060*/  LDCU UR7, c[0x0][0x388] ;  /* 0x00007100ff0777ac */ /* 0x000f220008000800 */
[----:B------:R-:W-:Y:S01]  /*0070*/  UMOV UR4, 0x400 ;  /* 0x0000040000047882 */ /* 0x000fe20000000000 */
[----:B-1----:R-:W-:Y:S01]  /*0080*/  IMAD.U32 R6, RZ, RZ, UR6 ;  /* 0x00000006ff067e24 */ /* 0x002fe2000f8e00ff */
[----:B--2---:R-:W-:-:S06]  /*0090*/  ULEA UR4, UR5, UR4, 0x18 ;  /* 0x0000000405047291 */ /* 0x004fcc000f8ec0ff */
[----:B0-----:R-:W-:Y:S01]  /*00a0*/  LEA R5, R11, UR4, 0x2 ;  /* 0x000000040b057c11 */ /* 0x001fe2000f8e10ff */
[----:B---3--:R-:W-:-:S04]  /*00b0*/  IMAD R2, R0, UR6, R11 ;  /* 0x0000000600027c24 */ /* 0x008fc8000f8e020b */
[----:B------:R-:W-:-:S05]  /*00c0*/  VIADD R4, R2, 0x2 ;  /* 0x0000000202047836 */ /* 0x000fca0000000000 */
[----:B----4-:R-:W-:-:S13]  /*00d0*/  ISETP.GT.AND P0, PT, R4, UR7, PT ;  /* 0x0000000704007c0c */ /* 0x010fda000bf04270 */
[----:B------:R0:W-:Y:S01]  /*00e0*/  @P0 STS [R5], RZ ;  /* 0x000000ff05000388 */ /* 0x0001e20000000800 */
[----:B------:R-:W-:Y:S05]  /*00f0*/  @P0 BRA `(.L_x_1) ;  /* 0x0000000000880947 */ /* 0x000fea0003800000 */
[----:B------:R-:W-:Y:S01]  /*0100*/  HFMA2 R2, -RZ, RZ, 0, 5.9604644775390625e-08 ;  /* 0x00000001ff027431 */ /* 0x000fe200000001ff */
[----:B------:R-:W-:-:S04]  /*0110*/  ISETP.GE.AND P0, PT, R4, 0x4, PT ;  /* 0x000000040400780c */ /* 0x000fc80003f06270 */
[----:B------:R1:W-:Y:S09]  /*0120*/  STS [R5], R2 ;  /* 0x0000000205007388 */ /* 0x0003f20000000800 */
[----:B------:R-:W-:Y:S05]  /*0130*/  @!P0 BRA `(.L_x_1) ;  /* 0x0000000000788947 */ /* 0x000fea0003800000 */
[----:B------:R-:W-:Y:S01]  /*0140*/  BSSY.RECONVERGENT B1, `(.L_x_2) ;  /* 0x000001c000017945 */ /* 0x000fe20003800200 */
[----:B------:R-:W-:Y:S02]  /*0150*/  IMAD.MOV.U32 R7, RZ, RZ, 0x2 ;  /* 0x00000002ff077424 */ /* 0x000fe400078e00ff */
[----:B------:R-:W-:-:S07]  /*0160*/  IMAD.MOV.U32 R8, RZ, RZ, 0x1 ;  /* 0x00000001ff087424 */ /* 0x000fce00078e00ff */
.L_x_3:
[----:B------:R-:W2:Y:S01]  /*0170*/  I2F.U32.RP R9, R7 ;  /* 0x0000000700097306 */ /* 0x000ea20000209000 */
[----:B------:R-:W-:-:S07]  /*0180*/  ISETP.NE.U32.AND P1, PT, R7, RZ, PT ;  /* 0x000000ff0700720c */ /* 0x000fce0003f25070 */
[----:B--2---:R-:W1:Y:S02]  /*0190*/  MUFU.RCP R9, R9 ;  /* 0x0000000900097308 */ /* 0x004e640000001000 */
[----:B-1----:R-:W-:-:S06]  /*01a0*/  IADD3 R2, PT, PT, R9, 0xffffffe, RZ ;  /* 0x0ffffffe09027810 */ /* 0x002fcc0007ffe0ff */
[----:B------:R1:W2:Y:S02]  /*01b0*/  F2I.FTZ.U32.TRUNC.NTZ R3, R2 ;  /* 0x0000000200037305 */ /* 0x0002a4000021f000 */
[----:B-1----:R-:W-:Y:S02]  /*01c0*/  IMAD.MOV.U32 R2, RZ, RZ, RZ ;  /* 0x000000ffff027224 */ /* 0x002fe400078e00ff */
[----:B--2---:R-:W-:-:S04]  /*01d0*/  IMAD.MOV R10, RZ, RZ, -R3 ;  /* 0x000000ffff0a7224 */ /* 0x004fc800078e0a03 */
[----:B------:R-:W-:-:S04]  /*01e0*/  IMAD R13, R10, R7, RZ ;  /* 0x000000070a0d7224 */ /* 0x000fc800078e02ff */
[----:B------:R-:W-:-:S04]  /*01f0*/  IMAD.HI.U32 R3, R3, R13, R2 ;  /* 0x0000000d03037227 */ /* 0x000fc800078e0002 */
[----:B------:R-:W-:Y:S02]  /*0200*/  VIADD R2, R7, 0x1 ;  /* 0x0000000107027836 */ /* 0x000fe40000000000 */
[----:B------:R-:W-:-:S05]  /*0210*/  IMAD.HI.U32 R3, R3, R4, RZ ;  /* 0x0000000403037227 */ /* 0x000fca00078e00ff */
[----:B------:R-:W-:-:S05]  /*0220*/  IADD3 R3, PT, PT, -R3, RZ, RZ ;  /* 0x000000ff03037210 */ /* 0x000fca0007ffe1ff */
[C---:B------:R-:W-:Y:S02]  /*0230*/  IMAD R10, R7.reuse, R3, R4 ;  /* 0x00000003070a7224 */ /* 0x040fe400078e0204 */
[----:B------:R-:W-:-:S03]  /*0240*/  IMAD R3, R7, R7, R7 ;  /* 0x0000000707037224 */ /* 0x000fc600078e0207 */
[----:B------:R-:W-:Y:S01]  /*0250*/  ISETP.GE.U32.AND P0, PT, R10, R7, PT ;  /* 0x000000070a00720c */ /* 0x000fe20003f06070 */
[----:B------:R-:W-:-:S12]  /*0260*/  IMAD.IADD R3, R2, 0x1, R3 ;  /* 0x0000000102037824 */ /* 0x000fd800078e0203 */
[----:B------:R-:W-:-:S05]  /*0270*/  @P0 IMAD.IADD R10, R10, 0x1, -R7 ;  /* 0x000000010a0a0824 */ /* 0x000fca00078e0a07 */
[----:B------:R-:W-:-:S13]  /*0280*/  ISETP.GE.U32.AND P0, PT, R10, R7, PT ;  /* 0x000000070a00720c */ /* 0x000fda0003f06070 */
[-C--:B------:R-:W-:Y:S02]  /*0290*/  @P0 IADD3 R10, PT, PT, R10, -R7.reuse, RZ ;  /* 0x800000070a0a0210 */ /* 0x080fe40007ffe0ff */
[----:B------:R-:W-:Y:S01]  /*02a0*/  @!P1 LOP3.LUT R10, RZ, R7, RZ, 0x33, !PT ;  /* 0x00000007ff0a9212 */ /* 0x000fe200078e33ff */
[----:B------:R-:W-:Y:S01]  /*02b0*/  IMAD.MOV.U32 R7, RZ, RZ, R2 ;  /* 0x000000ffff077224 */ /* 0x000fe200078e0002 */
[----:B------:R-:W-:Y:S02]  /*02c0*/  ISETP.GT.AND P1, PT, R3, R4, PT ;  /* 0x000000040300720c */ /* 0x000fe40003f24270 */
[----:B------:R-:W-:-:S04]  /*02d0*/  ISETP.NE.AND P0, PT, R10, RZ, PT ;  /* 0x000000ff0a00720c */ /* 0x000fc80003f05270 */
[----:B------:R-:W-:-:S07]  /*02e0*/  SEL R8, R8, RZ, P0 ;  /* 0x000000ff08087207 */ /* 0x000fce0000000000 */
[----:B------:R-:W-:Y:S05]  /*02f0*/  @!P1 BRA `(.L_x_3) ;  /* 0xfffffffc009c9947 */ /* 0x000fea000383ffff */
[----:B------:R-:W-:Y:S05]  /*0300*/  BSYNC.RECONVERGENT B1 ;  /* 0x0000000000017941 */ /* 0x000fea0003800200 */
.L_x_2:
[----:B------:R2:W-:Y:S02]  /*0310*/  STS [R5], R8 ;  /* 0x0000000805007388 */ /* 0x0005e40000000800 */
.L_x_1:
[----:B------:R-:W-:Y:S05]  /*0320*/  BSYNC.RECONVERGENT B0 ;  /* 0x0000000000007941 */ /* 0x000fea0003800200 */
.L_x_0:
[----:B------:R-:W-:Y:S01]  /*0330*/  BAR.SYNC.DEFER_BLOCKING 0x0 ;  /* 0x0000000000007b1d */ /* 0x000fe20000010000 */
[----:B------:R-:W-:Y:S02]  /*0340*/  ISETP.GE.U32.AND P1, PT, R6, 0x2, PT ;  /* 0x000000020600780c */ /* 0x000fe40003f26070 */
[----:B------:R-:W-:-:S11]  /*0350*/  ISETP.NE.AND P0, PT, R11, RZ, PT ;  /* 0x000000ff0b00720c */ /* 0x000fd60003f05270 */
[----:B------:R-:W-:Y:S05]  /*0360*/  @!P1 BRA `(.L_x_4) ;  /* 0x00000000002c9947 */ /* 0x000fea0003800000 */
.L_x_5:
[----:B------:R-:W-:-:S04]  /*0370*/  SHF.R.U32.HI R4, RZ, 0x1, R6 ;  /* 0x00000001ff047819 */ /* 0x000fc80000011606 */
[----:B------:R-:W-:-:S13]  /*0380*/  ISETP.GE.U32.AND P1, PT, R11, R4, PT ;  /* 0x000000040b00720c */ /* 0x000fda0003f26070 */
[----:B------:R-:W-:Y:S01]  /*0390*/  @!P1 LEA R3, R4, R5, 0x2 ;  /* 0x0000000504039211 */ /* 0x000fe200078e10ff */
[----:B-1----:R-:W-:Y:S05]  /*03a0*/  @!P1 LDS R2, [R5] ;  /* 0x0000000005029984 */ /* 0x002fea0000000800 */
[----:B------:R-:W1:Y:S02]  /*03b0*/  @!P1 LDS R3, [R3] ;  /* 0x0000000003039984 */ /* 0x000e640000000800 */
[----:B-1----:R-:W-:-:S05]  /*03c0*/  @!P1 IMAD.IADD R2, R2, 0x1, R3 ;  /* 0x0000000102029824 */ /* 0x002fca00078e0203 */
[----:B------:R3:W-:Y:S01]  /*03d0*/  @!P1 STS [R5], R2 ;  /* 0x0000000205009388 */ /* 0x0007e20000000800 */
[----:B------:R-:W-:Y:S01]  /*03e0*/  BAR.SYNC.DEFER_BLOCKING 0x0 ;  /* 0x0000000000007b1d */ /* 0x000fe20000010000 */
[----:B------:R-:W-:Y:S02]  /*03f0*/  ISETP.GT.U32.AND P1, PT, R6, 0x3, PT ;  /* 0x000000030600780c */ /* 0x000fe40003f24070 */
[----:B------:R-:W-:-:S11]  /*0400*/  MOV R6, R4 ;  /* 0x0000000400067202 */ /* 0x000fd60000000f00 */
[----:B---3--:R-:W-:Y:S05]  /*0410*/  @P1 BRA `(.L_x_5) ;  /* 0xfffffffc00d41947 */ /* 0x008fea000383ffff */
.L_x_4:
[----:B------:R-:W-:Y:S05]  /*0420*/  @P0 EXIT ;  /* 0x000000000000094d */ /* 0x000fea0003800000 */
[----:B------:R-:W3:Y:S01]  /*0430*/  S2UR UR5, SR_CgaCtaId ;  /* 0x00000000000579c3 */ /* 0x000ee20000008800 */
[----:B------:R-:W-:-:S07]  /*0440*/  UMOV UR4, 0x400 ;  /* 0x0000040000047882 */ /* 0x000fce0000000000 */
[----:B-1----:R-:W1:Y:S01]  /*0450*/  LDC.64 R2, c[0x0][0x380] ;  /* 0x0000e000ff027b82 */ /* 0x002e620000000a00 */
[----:B---3--:R-:W-:Y:S01]  /*0460*/  ULEA UR4, UR5, UR4, 0x18 ;  /* 0x0000000405047291 */ /* 0x008fe2000f8ec0ff */
[----:B-1----:R-:W-:-:S08]  /*0470*/  IMAD.WIDE.U32 R2, R0, 0x4, R2 ;  /* 0x0000000400027825 */ /* 0x002fd000078e0002 */
[----:B0-2---:R-:W0:Y:S02]  /*0480*/  LDS R5, [UR4] ;  /* 0x00000004ff057984 */ /* 0x005e240008000800 */
[----:B------:R-:W0:Y:S02]  /*0490*/  LDCU.64 UR4, c[0x0][0x358] ;  /* 0x00006b00ff0477ac */ /* 0x000e240008000a00 */
[----:B0-----:R-:W-:Y:S01]  /*04a0*/  STG.E desc[UR4][R2.64], R5 ;  /* 0x0000000502007986 */ /* 0x001fe2000c101904 */
[----:B------:R-:W-:Y:S05]  /*04b0*/  EXIT ;  /* 0x000000000000794d */ /* 0x000fea0003800000 */
.L_x_6:
[----:B------:R-:W-:-:S00]  /*04c0*/  BRA `(.L_x_6) ;  /* 0xfffffffc00fc7947 */ /* 0x000fc0000383ffff */
[----:B------:R-:W-:-:S00]  /*04d0*/  NOP ;  /* 0x0000000000007918 */ /* 0x000fc00000000000 */
        /* <DEDUP_REMOVED lines=10> */
.L_x_7:


//--------------------- .nv.shared._Z19prime_number_kernelPii --------------------------
	.section	.nv.shared._Z19prime_number_kernelPii,"aw",@nobits
	.sectionflags	@""
	.align	16
	.zero		1024


//--------------------- .nv.shared.reserved.0     --------------------------
	.section	.nv.shared.reserved.0,"aw",@nobits
	.weak		__nv_reservedSMEM_offset_0_alias
	.size		__nv_reservedSMEM_offset_0_alias, 0, 64
	.other		__nv_reservedSMEM_offset_0_alias,@"STO_CUDA_RESERVED_SHARED STV_DEFAULT"
__nv_reservedSMEM_offset_0_alias:
	.zero		0
	.zero		64


//--------------------- .nv.constant0._Z19prime_number_kernelPii --------------------------
	.section	.nv.constant0._Z19prime_number_kernelPii,"a",@progbits
	.sectionflags	@""
	.align	4
.nv.constant0._Z19prime_number_kernelPii:
	.zero		908


//--------------------- SYMBOLS --------------------------

	.type		.nv.reservedSmem.offset0,@object
	.size		.nv.reservedSmem.offset0,0x4
	.type		.nv.reservedSmem.cap,@object
	.size		.nv.reservedSmem.cap,0x4
